	.headerflags	@"EF_CUDA_TEXMODE_UNIFIED EF_CUDA_64BIT_ADDRESS EF_CUDA_ACCELERATORS EF_CUDA_SM90 EF_CUDA_VIRTUAL_SM(EF_CUDA_SM90)"
	.elftype	@"ET_EXEC"


//--------------------- .nv.info                  --------------------------
	.section	.nv.info,"",@"SHT_CUDA_INFO"
	.align	4


	//----- nvinfo : EIATTR_REGCOUNT
	.align		4
        /*0000*/ 	.byte	0x04, 0x2f
        /*0002*/ 	.short	(.L_2 - .L_1)
	.align		4
.L_1:
        /*0004*/ 	.word	index@(triton_poi_fused_gelu_0)
        /*0008*/ 	.word	0x0000000e


	//----- nvinfo : EIATTR_MIN_STACK_SIZE
	.align		4
.L_2:
        /*000c*/ 	.byte	0x04, 0x12
        /*000e*/ 	.short	(.L_4 - .L_3)
	.align		4
.L_3:
        /*0010*/ 	.word	index@(triton_poi_fused_gelu_0)
        /*0014*/ 	.word	0x00000000


	//----- nvinfo : EIATTR_FRAME_SIZE
	.align		4
.L_4:
        /*0018*/ 	.byte	0x04, 0x11
        /*001a*/ 	.short	(.L_6 - .L_5)
	.align		4
.L_5:
        /*001c*/ 	.word	index@(triton_poi_fused_gelu_0)
        /*0020*/ 	.word	0x00000000


	//----- nvinfo : EIATTR_MIN_STACK_SIZE
	.align		4
.L_6:
        /*0024*/ 	.byte	0x04, 0x12
        /*0026*/ 	.short	(.L_8 - .L_7)
	.align		4
.L_7:
        /*0028*/ 	.word	index@(triton_poi_fused_gelu_0)
        /*002c*/ 	.word	0x00000000
.L_8:


//--------------------- .nv.info.triton_poi_fused_gelu_0 --------------------------
	.section	.nv.info.triton_poi_fused_gelu_0,"",@"SHT_CUDA_INFO"
	.sectionflags	@""
	.align	4


	//----- nvinfo : EIATTR_CUDA_API_VERSION
	.align		4
        /*0000*/ 	.byte	0x04, 0x37
        /*0002*/ 	.short	(.L_10 - .L_9)
.L_9:
        /*0004*/ 	.word	0x0000007c


	//----- nvinfo : EIATTR_KPARAM_INFO
	.align		4
.L_10:
        /*0008*/ 	.byte	0x04, 0x17
        /*000a*/ 	.short	(.L_12 - .L_11)
.L_11:
        /*000c*/ 	.word	0x00000000
        /*0010*/ 	.short	0x0002
        /*0012*/ 	.short	0x0010
        /*0014*/ 	.byte	0x00, 0xf0, 0x11, 0x00


	//----- nvinfo : EIATTR_KPARAM_INFO
	.align		4
.L_12:
        /*0018*/ 	.byte	0x04, 0x17
        /*001a*/ 	.short	(.L_14 - .L_13)
.L_13:
        /*001c*/ 	.word	0x00000000
        /*0020*/ 	.short	0x0001
        /*0022*/ 	.short	0x0008
        /*0024*/ 	.byte	0x00, 0xf4, 0x21, 0x00


	//----- nvinfo : EIATTR_KPARAM_INFO
	.align		4
.L_14:
        /*0028*/ 	.byte	0x04, 0x17
        /*002a*/ 	.short	(.L_16 - .L_15)
.L_15:
        /*002c*/ 	.word	0x00000000
        /*0030*/ 	.short	0x0000
        /*0032*/ 	.short	0x0000
        /*0034*/ 	.byte	0x00, 0xf4, 0x21, 0x00


	//----- nvinfo : EIATTR_SPARSE_MMA_MASK
	.align		4
.L_16:
        /*0038*/ 	.byte	0x03, 0x50
        /*003a*/ 	.short	0x0000


	//----- nvinfo : EIATTR_MAXREG_COUNT
	.align		4
        /*003c*/ 	.byte	0x03, 0x1b
        /*003e*/ 	.short	0x00ff


	//----- nvinfo : EIATTR_EXIT_INSTR_OFFSETS
	.align		4
        /*0040*/ 	.byte	0x04, 0x1c
        /*0042*/ 	.short	(.L_18 - .L_17)


	//   ....[0]....
.L_17:
        /*0044*/ 	.word	0x000004d0


	//   ....[1]....
        /*0048*/ 	.word	0x000004f0


	//----- nvinfo : EIATTR_REQNTID
	.align		4
.L_18:
        /*004c*/ 	.byte	0x04, 0x10
        /*004e*/ 	.short	(.L_20 - .L_19)
.L_19:
        /*0050*/ 	.word	0x00000080
        /*0054*/ 	.word	0x00000001
        /*0058*/ 	.word	0x00000001


	//----- nvinfo : EIATTR_CRS_STACK_SIZE
	.align		4
.L_20:
        /*005c*/ 	.byte	0x04, 0x1e
        /*005e*/ 	.short	(.L_22 - .L_21)
.L_21:
        /*0060*/ 	.word	0x00000000


	//----- nvinfo : EIATTR_CBANK_PARAM_SIZE
	.align		4
.L_22:
        /*0064*/ 	.byte	0x03, 0x19
        /*0066*/ 	.short	0x0014


	//----- nvinfo : EIATTR_PARAM_CBANK
	.align		4
        /*0068*/ 	.byte	0x04, 0x0a
        /*006a*/ 	.short	(.L_24 - .L_23)
	.align		4
.L_23:
        /*006c*/ 	.word	index@(.nv.constant0.triton_poi_fused_gelu_0)
        /*0070*/ 	.short	0x0210
        /*0072*/ 	.short	0x0014


	//----- nvinfo : EIATTR_SW_WAR
	.align		4
.L_24:
        /*0074*/ 	.byte	0x04, 0x36
        /*0076*/ 	.short	(.L_26 - .L_25)
.L_25:
        /*0078*/ 	.word	0x00000008
.L_26:


//--------------------- .nv.callgraph             --------------------------
	.section	.nv.callgraph,"",@"SHT_CUDA_CALLGRAPH"
	.align	4
	.sectionentsize	8
	.align		4
        /*0000*/ 	.word	0x00000000
	.align		4
        /*0004*/ 	.word	0xffffffff
	.align		4
        /*0008*/ 	.word	0x00000000
	.align		4
        /*000c*/ 	.word	0xfffffffe
	.align		4
        /*0010*/ 	.word	0x00000000
	.align		4
        /*0014*/ 	.word	0xfffffffd
	.align		4
        /*0018*/ 	.word	0x00000000
	.align		4
        /*001c*/ 	.word	0xfffffffc


//--------------------- .nv.constant4             --------------------------
	.section	.nv.constant4,"a",@progbits
	.align	8
	.align		8
.nv.constant4:
        /*0000*/ 	.dword	_$_str


//--------------------- .text.triton_poi_fused_gelu_0 --------------------------
	.section	.text.triton_poi_fused_gelu_0,"ax",@progbits
	.align	128
        .global         triton_poi_fused_gelu_0
        .type           triton_poi_fused_gelu_0,@function
        .size           triton_poi_fused_gelu_0,(.L_x_9 - triton_poi_fused_gelu_0)
        .other          triton_poi_fused_gelu_0,@"STO_CUDA_ENTRY STV_DEFAULT"
triton_poi_fused_gelu_0:
.text.triton_poi_fused_gelu_0:
[----:B------:R-:W0:Y:S02]  /*0000*/  LDC R1, c[0x0][0x28] ;  /* 0x00000a00ff017b82 */ /* 0x000e240000000800 */
[----:B------:R-:W1:Y:S01]  /*0010*/  S2R R0, SR_TID.X ;  /* 0x0000000000007919 */ /* 0x000e620000002100 */
[----:B------:R-:W-:Y:S01]  /*0020*/  ULDC.64 UR4, c[0x0][0x208] ;  /* 0x0000820000047ab9 */ /* 0x000fe20000000a00 */
[----:B------:R-:W-:Y:S01]  /*0030*/  BSSY B0, `(.L_x_0) ;  /* 0x000000b000007945 */ /* 0x000fe20003800000 */
[----:B------:R-:W2:Y:S01]  /*0040*/  S2R R3, SR_CTAID.X ;  /* 0x0000000000037919 */ /* 0x000ea20000002500 */
[----:B-1----:R-:W-:-:S04]  /*0050*/  SHF.L.U32 R0, R0, 0x1, RZ ;  /* 0x0000000100007819 */ /* 0x002fc800000006ff */
[----:B------:R-:W-:-:S04]  /*0060*/  LOP3.LUT R0, R0, 0xfe, RZ, 0xc0, !PT ;  /* 0x000000fe00007812 */ /* 0x000fc800078ec0ff */
[----:B--2---:R-:W-:Y:S02]  /*0070*/  LEA R4, R3, R0, 0x8 ;  /* 0x0000000003047211 */ /* 0x004fe400078e40ff */
[----:B------:R-:W-:Y:S02]  /*0080*/  CS2R R2, SRZ ;  /* 0x0000000000027805 */ /* 0x000fe4000001ff00 */
[----:B------:R-:W-:-:S13]  /*0090*/  ISETP.GE.AND P0, PT, R4, 0x100, PT ;  /* 0x000001000400780c */ /* 0x000fda0003f06270 */
[----:B------:R-:W-:Y:S05]  /*00a0*/  @P0 BRA `(.L_x_1) ;  /* 0x00000000000c0947 */ /* 0x000fea0003800000 */
[----:B------:R-:W1:Y:S02]  /*00b0*/  LDC.64 R2, c[0x0][0x210] ;  /* 0x00008400ff027b82 */ /* 0x000e640000000a00 */
[----:B-1----:R-:W-:-:S06]  /*00c0*/  IMAD.WIDE R2, R4, 0x4, R2 ;  /* 0x0000000404027825 */ /* 0x002fcc00078e0202 */
[----:B------:R-:W5:Y:S02]  /*00d0*/  LDG.E.64 R2, desc[UR4][R2.64] ;  /* 0x0000000402027981 */ /* 0x000f64000c1e1b00 */
.L_x_1:
[----:B------:R-:W-:Y:S05]  /*00e0*/  BSYNC B0 ;  /* 0x0000000000007941 */ /* 0x000fea0003800000 */
.L_x_0:
[-C--:B-----5:R-:W-:Y:S01]  /*00f0*/  FMUL R5, R2, R2.reuse ;  /* 0x0000000202057220 */ /* 0x0a0fe20000400000 */
[-C--:B------:R-:W-:Y:S01]  /*0100*/  FMUL R0, R3, R3.reuse ;  /* 0x0000000303007220 */ /* 0x080fe20000400000 */
[----:B------:R-:W-:Y:S02]  /*0110*/  BSSY B0, `(.L_x_2) ;  /* 0x000001b000007945 */ /* 0x000fe40003800000 */
[----:B------:R-:W-:Y:S01]  /*0120*/  FMUL R5, R5, R2 ;  /* 0x0000000205057220 */ /* 0x000fe20000400000 */
[----:B------:R-:W-:-:S03]  /*0130*/  FMUL R0, R0, R3 ;  /* 0x0000000300007220 */ /* 0x000fc60000400000 */
[----:B------:R-:W-:Y:S01]  /*0140*/  FFMA R5, R5, 0.044714998453855514526, R2 ;  /* 0x3d37271305057823 */ /* 0x000fe20000000002 */
[----:B------:R-:W-:-:S03]  /*0150*/  FFMA R0, R0, 0.044714998453855514526, R3 ;  /* 0x3d37271300007823 */ /* 0x000fc60000000003 */
[----:B------:R-:W-:Y:S01]  /*0160*/  FMUL R9, R5, 0.79788458347320556641 ;  /* 0x3f4c422a05097820 */ /* 0x000fe20000400000 */
[----:B------:R-:W-:-:S03]  /*0170*/  FMUL R5, R0, 0.79788458347320556641 ;  /* 0x3f4c422a00057820 */ /* 0x000fc60000400000 */
[----:B------:R-:W-:-:S05]  /*0180*/  FADD.FTZ R8, |R9|, -RZ ;  /* 0x800000ff09087221 */ /* 0x000fca0000010200 */
[----:B------:R-:W-:-:S13]  /*0190*/  FSETP.GE.AND P1, PT, R8, 0.60000002384185791016, PT ;  /* 0x3f19999a0800780b */ /* 0x000fda0003f26000 */
[----:B------:R-:W-:Y:S05]  /*01a0*/  @!P1 BRA `(.L_x_3) ;  /* 0x0000000000289947 */ /* 0x000fea0003800000 */
[C---:B------:R-:W-:Y:S01]  /*01b0*/  FMUL R0, R8.reuse, 2.8853900432586669922 ;  /* 0x4038aa3b08007820 */ /* 0x040fe20000400000 */
[----:B------:R-:W-:Y:S01]  /*01c0*/  HFMA2.MMA R6, -RZ, RZ, 1.875, 0 ;  /* 0x3f800000ff067435 */ /* 0x000fe200000001ff */
[----:B------:R-:W-:-:S04]  /*01d0*/  FSETP.GE.AND P1, PT, R8, 9.010913848876953125, PT ;  /* 0x41102cb40800780b */ /* 0x000fc80003f26000 */
[----:B------:R-:W1:Y:S02]  /*01e0*/  MUFU.EX2 R0, R0 ;  /* 0x0000000000007308 */ /* 0x000e640000000800 */
[----:B-1----:R-:W-:-:S06]  /*01f0*/  FADD R7, R0, 1 ;  /* 0x3f80000000077421 */ /* 0x002fcc0000000000 */
[----:B------:R-:W1:Y:S02]  /*0200*/  MUFU.RCP R7, R7 ;  /* 0x0000000700077308 */ /* 0x000e640000001000 */
[----:B-1----:R-:W-:-:S05]  /*0210*/  FFMA.FTZ R6, R7, -2, R6 ;  /* 0xc000000007067823 */ /* 0x002fca0000010006 */
[----:B------:R-:W-:-:S04]  /*0220*/  FSEL R6, R6, 1, !P1 ;  /* 0x3f80000006067808 */ /* 0x000fc80004800000 */
[----:B------:R-:W-:Y:S01]  /*0230*/  LOP3.LUT R6, R6, 0x80000000, R9, 0xf8, !PT ;  /* 0x8000000006067812 */ /* 0x000fe200078ef809 */
[----:B------:R-:W-:Y:S06]  /*0240*/  BRA `(.L_x_4) ;  /* 0x00000000001c7947 */ /* 0x000fec0003800000 */
.L_x_3:
[----:B------:R-:W-:Y:S01]  /*0250*/  MOV R0, 0x3c80f082 ;  /* 0x3c80f08200007802 */ /* 0x000fe20000000f00 */
[----:B------:R-:W-:-:S04]  /*0260*/  FMUL R7, R9, R9 ;  /* 0x0000000909077220 */ /* 0x000fc80000400000 */
[----:B------:R-:W-:-:S04]  /*0270*/  FFMA.FTZ R0, R7, R0, -0.052303962409496307373 ;  /* 0xbd563cae07007423 */ /* 0x000fc80000010000 */
[----:B------:R-:W-:-:S04]  /*0280*/  FFMA.FTZ R0, R7, R0, 0.1331529766321182251 ;  /* 0x3e08594107007423 */ /* 0x000fc80000010000 */
[----:B------:R-:W-:-:S04]  /*0290*/  FFMA.FTZ R0, R7, R0, -0.33332768082618713379 ;  /* 0xbeaaa9ed07007423 */ /* 0x000fc80000010000 */
[----:B------:R-:W-:-:S04]  /*02a0*/  FFMA.FTZ R0, R7, R0, RZ ;  /* 0x0000000007007223 */ /* 0x000fc800000100ff */
[----:B------:R-:W-:-:S07]  /*02b0*/  FFMA.FTZ R6, R9, R0, R9 ;  /* 0x0000000009067223 */ /* 0x000fce0000010009 */
.L_x_4:
[----:B------:R-:W-:Y:S05]  /*02c0*/  BSYNC B0 ;  /* 0x0000000000007941 */ /* 0x000fea0003800000 */
.L_x_2:
[----:B------:R-:W-:Y:S01]  /*02d0*/  FADD.FTZ R10, |R5|, -RZ ;  /* 0x800000ff050a7221 */ /* 0x000fe20000010200 */
[----:B------:R-:W-:Y:S01]  /*02e0*/  BSSY B0, `(.L_x_5) ;  /* 0x0000015000007945 */ /* 0x000fe20003800000 */
[----:B------:R-:W-:-:S03]  /*02f0*/  SHF.R.S32.HI R9, RZ, 0x1f, R4 ;  /* 0x0000001fff097819 */ /* 0x000fc60000011404 */
        /* <DEDUP_REMOVED lines=12> */
.L_x_6:
[----:B------:R-:W-:Y:S01]  /*03c0*/  MOV R0, 0x3c80f082 ;  /* 0x3c80f08200007802 */ /* 0x000fe20000000f00 */
[----:B------:R-:W-:-:S04]  /*03d0*/  FMUL R7, R5, R5 ;  /* 0x0000000505077220 */ /* 0x000fc80000400000 */
[----:B------:R-:W-:-:S04]  /*03e0*/  FFMA.FTZ R0, R7, R0, -0.052303962409496307373 ;  /* 0xbd563cae07007423 */ /* 0x000fc80000010000 */
[----:B------:R-:W-:-:S04]  /*03f0*/  FFMA.FTZ R0, R7, R0, 0.1331529766321182251 ;  /* 0x3e08594107007423 */ /* 0x000fc80000010000 */
[----:B------:R-:W-:-:S04]  /*0400*/  FFMA.FTZ R0, R7, R0, -0.33332768082618713379 ;  /* 0xbeaaa9ed07007423 */ /* 0x000fc80000010000 */
[----:B------:R-:W-:-:S04]  /*0410*/  FFMA.FTZ R0, R7, R0, RZ ;  /* 0x0000000007007223 */ /* 0x000fc800000100ff */
[----:B------:R-:W-:-:S07]  /*0420*/  FFMA.FTZ R5, R5, R0, R5 ;  /* 0x0000000005057223 */ /* 0x000fce0000010005 */
.L_x_7:
[----:B------:R-:W-:Y:S05]  /*0430*/  BSYNC B0 ;  /* 0x0000000000007941 */ /* 0x000fea0003800000 */
.L_x_5:
[----:B------:R-:W-:Y:S01]  /*0440*/  FADD R7, R6, 1 ;  /* 0x3f80000006077421 */ /* 0x000fe20000000000 */
[----:B------:R-:W-:Y:S01]  /*0450*/  ULDC.64 UR6, c[0x0][0x218] ;  /* 0x0000860000067ab9 */ /* 0x000fe20000000a00 */
[----:B------:R-:W-:Y:S01]  /*0460*/  FMUL R3, R3, 0.5 ;  /* 0x3f00000003037820 */ /* 0x000fe20000400000 */
[----:B------:R-:W-:Y:S01]  /*0470*/  FMUL R0, R2, 0.5 ;  /* 0x3f00000002007820 */ /* 0x000fe20000400000 */
[----:B------:R-:W-:Y:S01]  /*0480*/  FADD R6, R5, 1 ;  /* 0x3f80000005067421 */ /* 0x000fe20000000000 */
[----:B------:R-:W-:Y:S02]  /*0490*/  LEA R2, P1, R4, UR6, 0x2 ;  /* 0x0000000604027c11 */ /* 0x000fe4000f8210ff */
[----:B------:R-:W-:Y:S01]  /*04a0*/  FMUL R10, R0, R7 ;  /* 0x00000007000a7220 */ /* 0x000fe20000400000 */
[----:B------:R-:W-:Y:S01]  /*04b0*/  FMUL R11, R3, R6 ;  /* 0x00000006030b7220 */ /* 0x000fe20000400000 */
[----:B------:R-:W-:Y:S01]  /*04c0*/  LEA.HI.X R3, R4, UR7, R9, 0x2, P1 ;  /* 0x0000000704037c11 */ /* 0x000fe200088f1409 */
[----:B------:R-:W-:Y:S08]  /*04d0*/  @P0 EXIT ;  /* 0x000000000000094d */ /* 0x000ff00003800000 */
[----:B------:R-:W-:Y:S01]  /*04e0*/  STG.E.64 desc[UR4][R2.64], R10 ;  /* 0x0000000a02007986 */ /* 0x000fe2000c101b04 */
[----:B------:R-:W-:Y:S05]  /*04f0*/  EXIT ;  /* 0x000000000000794d */ /* 0x000fea0003800000 */
.L_x_8:
[----:B------:R-:W-:-:S00]  /*0500*/  BRA `(.L_x_8) ;  /* 0xfffffffc00fc7947 */ /* 0x000fc0000383ffff */
[----:B------:R-:W-:-:S00]  /*0510*/  NOP ;  /* 0x0000000000007918 */ /* 0x000fc00000000000 */
        /* <DEDUP_REMOVED lines=14> */
.L_x_9:


//--------------------- .nv.global.init           --------------------------
	.section	.nv.global.init,"aw",@progbits
.nv.global.init:
	.type		_$_str,@object
	.size		_$_str,(.L_0 - _$_str)
_$_str:
        /*0000*/ 	.byte	0x5f, 0x5f, 0x43, 0x55, 0x44, 0x41, 0x5f, 0x46, 0x54, 0x5a, 0x00
.L_0:


//--------------------- .nv.constant0.triton_poi_fused_gelu_0 --------------------------
	.section	.nv.constant0.triton_poi_fused_gelu_0,"a",@progbits
	.sectionflags	@""
	.align	4
.nv.constant0.triton_poi_fused_gelu_0:
	.zero		548
